//
// Generated by NVIDIA NVVM Compiler
//
// Compiler Build ID: CL-36424714
// Cuda compilation tools, release 13.0, V13.0.88
// Based on NVVM 20.0.0
//

.version 9.0
.target sm_100
.address_size 64

	// .globl	matrixMulColKernel

.visible .entry matrixMulColKernel(
	.param .u64 .ptr .align 1 matrixMulColKernel_param_0,
	.param .u64 .ptr .align 1 matrixMulColKernel_param_1,
	.param .u64 .ptr .align 1 matrixMulColKernel_param_2,
	.param .u32 matrixMulColKernel_param_3
)
{
	.reg .pred 	%p<12>;
	.reg .b32 	%r<44>;
	.reg .b32 	%f<67>;
	.reg .b64 	%rd<49>;

	ld.param.u64 	%rd5, [matrixMulColKernel_param_0];
	ld.param.u64 	%rd6, [matrixMulColKernel_param_1];
	ld.param.u64 	%rd4, [matrixMulColKernel_param_2];
	ld.param.u32 	%r24, [matrixMulColKernel_param_3];
	cvta.to.global.u64 	%rd1, %rd6;
	cvta.to.global.u64 	%rd2, %rd5;
	mov.u32 	%r25, %ctaid.x;
	mov.u32 	%r26, %ntid.x;
	mov.u32 	%r27, %tid.x;
	mad.lo.s32 	%r1, %r25, %r26, %r27;
	setp.ge.s32 	%p1, %r1, %r24;
	setp.lt.s32 	%p2, %r24, 1;
	or.pred  	%p3, %p1, %p2;
	@%p3 bra 	$L__BB0_14;
	add.s32 	%r2, %r24, -1;
	and.b32  	%r3, %r24, 7;
	add.s32 	%r4, %r3, -1;
	and.b32  	%r5, %r24, 3;
	and.b32  	%r6, %r24, 2147483640;
	and.b32  	%r7, %r24, 1;
	neg.s32 	%r8, %r6;
	shl.b32 	%r9, %r24, 3;
	cvta.to.global.u64 	%rd3, %rd4;
	mov.b32 	%r37, 0;
	mul.wide.u32 	%rd41, %r24, 4;
$L__BB0_2:
	setp.lt.u32 	%p4, %r2, 7;
	mul.lo.s32 	%r11, %r37, %r24;
	mov.f32 	%f66, 0f00000000;
	mov.b32 	%r42, 0;
	@%p4 bra 	$L__BB0_5;
	mov.f32 	%f66, 0f00000000;
	mov.u32 	%r38, %r11;
	mov.u32 	%r39, %r1;
	mov.u32 	%r40, %r8;
$L__BB0_4:
	.pragma "nounroll";
	mul.wide.u32 	%rd7, %r38, 4;
	add.s64 	%rd8, %rd2, %rd7;
	ld.global.nc.f32 	%f16, [%rd8];
	mul.wide.s32 	%rd9, %r39, 4;
	add.s64 	%rd10, %rd1, %rd9;
	ld.global.nc.f32 	%f17, [%rd10];
	fma.rn.f32 	%f18, %f16, %f17, %f66;
	ld.global.nc.f32 	%f19, [%rd8+4];
	mul.wide.u32 	%rd11, %r24, 4;
	add.s64 	%rd12, %rd10, %rd11;
	ld.global.nc.f32 	%f20, [%rd12];
	fma.rn.f32 	%f21, %f19, %f20, %f18;
	ld.global.nc.f32 	%f22, [%rd8+8];
	add.s64 	%rd13, %rd12, %rd11;
	ld.global.nc.f32 	%f23, [%rd13];
	fma.rn.f32 	%f24, %f22, %f23, %f21;
	ld.global.nc.f32 	%f25, [%rd8+12];
	add.s64 	%rd14, %rd13, %rd11;
	ld.global.nc.f32 	%f26, [%rd14];
	fma.rn.f32 	%f27, %f25, %f26, %f24;
	ld.global.nc.f32 	%f28, [%rd8+16];
	add.s64 	%rd15, %rd14, %rd11;
	ld.global.nc.f32 	%f29, [%rd15];
	fma.rn.f32 	%f30, %f28, %f29, %f27;
	ld.global.nc.f32 	%f31, [%rd8+20];
	add.s64 	%rd16, %rd15, %rd11;
	ld.global.nc.f32 	%f32, [%rd16];
	fma.rn.f32 	%f33, %f31, %f32, %f30;
	ld.global.nc.f32 	%f34, [%rd8+24];
	add.s64 	%rd17, %rd16, %rd11;
	ld.global.nc.f32 	%f35, [%rd17];
	fma.rn.f32 	%f36, %f34, %f35, %f33;
	ld.global.nc.f32 	%f37, [%rd8+28];
	add.s64 	%rd18, %rd17, %rd11;
	ld.global.nc.f32 	%f38, [%rd18];
	fma.rn.f32 	%f66, %f37, %f38, %f36;
	add.s32 	%r40, %r40, 8;
	add.s32 	%r39, %r39, %r9;
	add.s32 	%r38, %r38, 8;
	setp.ne.s32 	%p5, %r40, 0;
	mov.u32 	%r42, %r6;
	@%p5 bra 	$L__BB0_4;
$L__BB0_5:
	setp.eq.s32 	%p6, %r3, 0;
	@%p6 bra 	$L__BB0_13;
	setp.lt.u32 	%p7, %r4, 3;
	@%p7 bra 	$L__BB0_8;
	add.s32 	%r30, %r42, %r11;
	mul.wide.u32 	%rd19, %r30, 4;
	add.s64 	%rd20, %rd2, %rd19;
	ld.global.nc.f32 	%f40, [%rd20];
	mad.lo.s32 	%r31, %r42, %r24, %r1;
	mul.wide.s32 	%rd21, %r31, 4;
	add.s64 	%rd22, %rd1, %rd21;
	ld.global.nc.f32 	%f41, [%rd22];
	fma.rn.f32 	%f42, %f40, %f41, %f66;
	cvt.u64.u32 	%rd23, %r11;
	cvt.u64.u32 	%rd24, %r42;
	add.s64 	%rd25, %rd24, %rd23;
	shl.b64 	%rd26, %rd25, 2;
	add.s64 	%rd27, %rd2, %rd26;
	ld.global.nc.f32 	%f43, [%rd27+4];
	add.s64 	%rd29, %rd22, %rd41;
	ld.global.nc.f32 	%f44, [%rd29];
	fma.rn.f32 	%f45, %f43, %f44, %f42;
	ld.global.nc.f32 	%f46, [%rd27+8];
	add.s64 	%rd30, %rd29, %rd41;
	ld.global.nc.f32 	%f47, [%rd30];
	fma.rn.f32 	%f48, %f46, %f47, %f45;
	ld.global.nc.f32 	%f49, [%rd27+12];
	add.s64 	%rd31, %rd30, %rd41;
	ld.global.nc.f32 	%f50, [%rd31];
	fma.rn.f32 	%f66, %f49, %f50, %f48;
	add.s32 	%r42, %r42, 4;
$L__BB0_8:
	setp.eq.s32 	%p8, %r5, 0;
	@%p8 bra 	$L__BB0_13;
	setp.eq.s32 	%p9, %r5, 1;
	@%p9 bra 	$L__BB0_11;
	add.s32 	%r32, %r42, %r11;
	mul.wide.u32 	%rd32, %r32, 4;
	add.s64 	%rd33, %rd2, %rd32;
	ld.global.nc.f32 	%f52, [%rd33];
	mad.lo.s32 	%r33, %r42, %r24, %r1;
	mul.wide.s32 	%rd34, %r33, 4;
	add.s64 	%rd35, %rd1, %rd34;
	ld.global.nc.f32 	%f53, [%rd35];
	fma.rn.f32 	%f54, %f52, %f53, %f66;
	cvt.u64.u32 	%rd36, %r11;
	cvt.u64.u32 	%rd37, %r42;
	add.s64 	%rd38, %rd37, %rd36;
	shl.b64 	%rd39, %rd38, 2;
	add.s64 	%rd40, %rd2, %rd39;
	ld.global.nc.f32 	%f55, [%rd40+4];
	add.s64 	%rd42, %rd35, %rd41;
	ld.global.nc.f32 	%f56, [%rd42];
	fma.rn.f32 	%f66, %f55, %f56, %f54;
	add.s32 	%r42, %r42, 2;
$L__BB0_11:
	setp.eq.s32 	%p10, %r7, 0;
	@%p10 bra 	$L__BB0_13;
	add.s32 	%r34, %r42, %r11;
	mul.wide.u32 	%rd43, %r34, 4;
	add.s64 	%rd44, %rd2, %rd43;
	ld.global.nc.f32 	%f57, [%rd44];
	mad.lo.s32 	%r35, %r42, %r24, %r1;
	mul.wide.s32 	%rd45, %r35, 4;
	add.s64 	%rd46, %rd1, %rd45;
	ld.global.nc.f32 	%f58, [%rd46];
	fma.rn.f32 	%f66, %f57, %f58, %f66;
$L__BB0_13:
	add.s32 	%r36, %r11, %r1;
	mul.wide.s32 	%rd47, %r36, 4;
	add.s64 	%rd48, %rd3, %rd47;
	st.global.f32 	[%rd48], %f66;
	add.s32 	%r37, %r37, 1;
	setp.ne.s32 	%p11, %r37, %r24;
	@%p11 bra 	$L__BB0_2;
$L__BB0_14:
	ret;

}


// ===== COMPILED SASS (sm_100) =====

	.target	sm_100

	.elftype	@"ET_EXEC"


//--------------------- .note.nv.tkinfo           --------------------------
	.section	.note.nv.tkinfo,"",@"SHT_NOTE"
	.sectionflags	@"SHF_NOTE_NV_TKINFO"
	.tkinfo
        /*0018*/ 	.word	0x00000002
        /*0030*/ 	.string	""
        /*0030*/ 	.string	"ptxas"
        /*0030*/ 	.string	"Cuda compilation tools, release 13.0, V13.0.88"
        /*0030*/ 	.string	"Build cuda_13.0.r13.0/compiler.36424714_0"
        /*0030*/ 	.string	"-arch sm_100 -m 64 "



//--------------------- .note.nv.cuinfo           --------------------------
	.section	.note.nv.cuinfo,"",@"SHT_NOTE"
	.sectionflags	@"SHF_NOTE_NV_CUINFO"
        /*0018*/ 	.short	0x0002
        /*001a*/ 	.short	0x0064
        /*001c*/ 	.short	0x0082
	.zero		2


//--------------------- .nv.info                  --------------------------
	.section	.nv.info,"",@"SHT_CUDA_INFO"
	.align	4


	//----- nvinfo : EIATTR_REGCOUNT
	.align		4
        /*0000*/ 	.byte	0x04, 0x2f
        /*0002*/ 	.short	(.L_1 - .L_0)
	.align		4
.L_0:
        /*0004*/ 	.word	index@(matrixMulColKernel)
        /*0008*/ 	.word	0x00000020


	//----- nvinfo : EIATTR_FRAME_SIZE
	.align		4
.L_1:
        /*000c*/ 	.byte	0x04, 0x11
        /*000e*/ 	.short	(.L_3 - .L_2)
	.align		4
.L_2:
        /*0010*/ 	.word	index@(matrixMulColKernel)
        /*0014*/ 	.word	0x00000000


	//----- nvinfo : EIATTR_MIN_STACK_SIZE
	.align		4
.L_3:
        /*0018*/ 	.byte	0x04, 0x12
        /*001a*/ 	.short	(.L_5 - .L_4)
	.align		4
.L_4:
        /*001c*/ 	.word	index@(matrixMulColKernel)
        /*0020*/ 	.word	0x00000000
.L_5:


//--------------------- .nv.compat                --------------------------
	.section	.nv.compat,"",@"SHT_CUDA_COMPAT_INFO"
	.align	4
        /*0000*/ 	.byte	0x02, 0x09, 0x00, 0x00, 0x02, 0x02, 0x01, 0x00, 0x02, 0x05, 0x05, 0x00, 0x03, 0x07, 0x01, 0x01
        /*0010*/ 	.byte	0x02, 0x03, 0x00, 0x00, 0x02, 0x06, 0x01, 0x00, 0x04, 0x0b, 0x08, 0x00, 0x09, 0x00, 0x00, 0x00
        /*0020*/ 	.byte	0x00, 0x00, 0x00, 0x00


//--------------------- .nv.info.matrixMulColKernel --------------------------
	.section	.nv.info.matrixMulColKernel,"",@"SHT_CUDA_INFO"
	.sectionflags	@""
	.align	4


	//----- nvinfo : EIATTR_CUDA_API_VERSION
	.align		4
        /*0000*/ 	.byte	0x04, 0x37
        /*0002*/ 	.short	(.L_7 - .L_6)
.L_6:
        /*0004*/ 	.word	0x00000082


	//----- nvinfo : EIATTR_KPARAM_INFO
	.align		4
.L_7:
        /*0008*/ 	.byte	0x04, 0x17
        /*000a*/ 	.short	(.L_9 - .L_8)
.L_8:
        /*000c*/ 	.word	0x00000000
        /*0010*/ 	.short	0x0003
        /*0012*/ 	.short	0x0018
        /*0014*/ 	.byte	0x00, 0xf0, 0x11, 0x00


	//----- nvinfo : EIATTR_KPARAM_INFO
	.align		4
.L_9:
        /*0018*/ 	.byte	0x04, 0x17
        /*001a*/ 	.short	(.L_11 - .L_10)
.L_10:
        /*001c*/ 	.word	0x00000000
        /*0020*/ 	.short	0x0002
        /*0022*/ 	.short	0x0010
        /*0024*/ 	.byte	0x00, 0xf5, 0x21, 0x00


	//----- nvinfo : EIATTR_KPARAM_INFO
	.align		4
.L_11:
        /*0028*/ 	.byte	0x04, 0x17
        /*002a*/ 	.short	(.L_13 - .L_12)
.L_12:
        /*002c*/ 	.word	0x00000000
        /*0030*/ 	.short	0x0001
        /*0032*/ 	.short	0x0008
        /*0034*/ 	.byte	0x00, 0xf5, 0x21, 0x00


	//----- nvinfo : EIATTR_KPARAM_INFO
	.align		4
.L_13:
        /*0038*/ 	.byte	0x04, 0x17
        /*003a*/ 	.short	(.L_15 - .L_14)
.L_14:
        /*003c*/ 	.word	0x00000000
        /*0040*/ 	.short	0x0000
        /*0042*/ 	.short	0x0000
        /*0044*/ 	.byte	0x00, 0xf5, 0x21, 0x00


	//----- nvinfo : EIATTR_SPARSE_MMA_MASK
	.align		4
.L_15:
        /*0048*/ 	.byte	0x03, 0x50
        /*004a*/ 	.short	0x0000


	//----- nvinfo : EIATTR_MAXREG_COUNT
	.align		4
        /*004c*/ 	.byte	0x03, 0x1b
        /*004e*/ 	.short	0x00ff


	//----- nvinfo : EIATTR_MERCURY_ISA_VERSION
	.align		4
        /*0050*/ 	.byte	0x03, 0x5f
        /*0052*/ 	.short	0x0101


	//----- nvinfo : EIATTR_VRC_CTA_INIT_COUNT
	.align		4
        /*0054*/ 	.byte	0x02, 0x4a
	.zero		1
	.zero		1


	//----- nvinfo : EIATTR_EXIT_INSTR_OFFSETS
	.align		4
        /*0058*/ 	.byte	0x04, 0x1c
        /*005a*/ 	.short	(.L_17 - .L_16)


	//   ....[0]....
.L_16:
        /*005c*/ 	.word	0x00000080


	//   ....[1]....
        /*0060*/ 	.word	0x000008a0


	//----- nvinfo : EIATTR_CBANK_PARAM_SIZE
	.align		4
.L_17:
        /*0064*/ 	.byte	0x03, 0x19
        /*0066*/ 	.short	0x001c


	//----- nvinfo : EIATTR_PARAM_CBANK
	.align		4
        /*0068*/ 	.byte	0x04, 0x0a
        /*006a*/ 	.short	(.L_19 - .L_18)
	.align		4
.L_18:
        /*006c*/ 	.word	index@(.nv.constant0.matrixMulColKernel)
        /*0070*/ 	.short	0x0380
        /*0072*/ 	.short	0x001c


	//----- nvinfo : EIATTR_SW_WAR
	.align		4
.L_19:
        /*0074*/ 	.byte	0x04, 0x36
        /*0076*/ 	.short	(.L_21 - .L_20)
.L_20:
        /*0078*/ 	.word	0x00000008
.L_21:


//--------------------- .nv.callgraph             --------------------------
	.section	.nv.callgraph,"",@"SHT_CUDA_CALLGRAPH"
	.align	4
	.sectionentsize	8
	.align		4
        /*0000*/ 	.word	0x00000000
	.align		4
        /*0004*/ 	.word	0xffffffff
	.align		4
        /*0008*/ 	.word	0x00000000
	.align		4
        /*000c*/ 	.word	0xfffffffe
	.align		4
        /*0010*/ 	.word	0x00000000
	.align		4
        /*0014*/ 	.word	0xfffffffd
	.align		4
        /*0018*/ 	.word	0x00000000
	.align		4
        /*001c*/ 	.word	0xfffffffc


//--------------------- .text.matrixMulColKernel  --------------------------
	.section	.text.matrixMulColKernel,"ax",@progbits
	.align	128
        .global         matrixMulColKernel
        .type           matrixMulColKernel,@function
        .size           matrixMulColKernel,(.L_x_6 - matrixMulColKernel)
        .other          matrixMulColKernel,@"STO_CUDA_ENTRY STV_DEFAULT"
matrixMulColKernel:
.text.matrixMulColKernel:
[----:B------:R-:W-:Y:S01]  /*0000*/  LDC R1, c[0x0][0x37c] ;  /* 0x0000df00ff017b82 */ /* 0x000fe20000000800 */
[----:B------:R-:W0:Y:S07]  /*0010*/  S2R R3, SR_TID.X ;  /* 0x0000000000037919 */ /* 0x000e2e0000002100 */
[----:B------:R-:W0:Y:S08]  /*0020*/  S2UR UR4, SR_CTAID.X ;  /* 0x00000000000479c3 */ /* 0x000e300000002500 */
[----:B------:R-:W0:Y:S08]  /*0030*/  LDC R0, c[0x0][0x360] ;  /* 0x0000d800ff007b82 */ /* 0x000e300000000800 */
[----:B------:R-:W1:Y:S01]  /*0040*/  LDC R5, c[0x0][0x398] ;  /* 0x0000e600ff057b82 */ /* 0x000e620000000800 */
[----:B0-----:R-:W-:Y:S01]  /*0050*/  IMAD R0, R0, UR4, R3 ;  /* 0x0000000400007c24 */ /* 0x001fe2000f8e0203 */
[----:B-1----:R-:W-:-:S04]  /*0060*/  ISETP.GE.AND P0, PT, R5, 0x1, PT ;  /* 0x000000010500780c */ /* 0x002fc80003f06270 */
[----:B------:R-:W-:-:S13]  /*0070*/  ISETP.GE.OR P0, PT, R0, R5, !P0 ;  /* 0x000000050000720c */ /* 0x000fda0004706670 */
[----:B------:R-:W-:Y:S05]  /*0080*/  @P0 EXIT ;  /* 0x000000000000094d */ /* 0x000fea0003800000 */
[C---:B------:R-:W-:Y:S01]  /*0090*/  LOP3.LUT R2, R5.reuse, 0x7, RZ, 0xc0, !PT ;  /* 0x0000000705027812 */ /* 0x040fe200078ec0ff */
[----:B------:R-:W0:Y:S01]  /*00a0*/  LDCU.64 UR4, c[0x0][0x358] ;  /* 0x00006b00ff0477ac */ /* 0x000e220008000a00 */
[----:B------:R-:W-:Y:S02]  /*00b0*/  IADD3 R3, PT, PT, R5, -0x1, RZ ;  /* 0xffffffff05037810 */ /* 0x000fe40007ffe0ff */
[----:B------:R-:W-:Y:S02]  /*00c0*/  IADD3 R4, PT, PT, R2, -0x1, RZ ;  /* 0xffffffff02047810 */ /* 0x000fe40007ffe0ff */
[----:B------:R-:W-:Y:S02]  /*00d0*/  ISETP.GE.U32.AND P0, PT, R3, 0x7, PT ;  /* 0x000000070300780c */ /* 0x000fe40003f06070 */
[----:B------:R-:W-:Y:S02]  /*00e0*/  ISETP.GE.U32.AND P1, PT, R4, 0x3, PT ;  /* 0x000000030400780c */ /* 0x000fe40003f26070 */
[----:B------:R-:W-:-:S02]  /*00f0*/  LOP3.LUT R3, R5, 0x7ffffff8, RZ, 0xc0, !PT ;  /* 0x7ffffff805037812 */ /* 0x000fc400078ec0ff */
[----:B------:R-:W-:Y:S01]  /*0100*/  LOP3.LUT R4, R5, 0x3, RZ, 0xc0, !PT ;  /* 0x0000000305047812 */ /* 0x000fe200078ec0ff */
[----:B------:R-:W-:Y:S01]  /*0110*/  HFMA2 R5, -RZ, RZ, 0, 0 ;  /* 0x00000000ff057431 */ /* 0x000fe200000001ff */
[----:B------:R-:W-:-:S07]  /*0120*/  IADD3 R6, PT, PT, -R3, RZ, RZ ;  /* 0x000000ff03067210 */ /* 0x000fce0007ffe1ff */
.L_x_4:
[----:B-1----:R-:W1:Y:S01]  /*0130*/  LDC R7, c[0x0][0x398] ;  /* 0x0000e600ff077b82 */ /* 0x002e620000000800 */
[----:B------:R-:W-:Y:S02]  /*0140*/  MOV R20, RZ ;  /* 0x000000ff00147202 */ /* 0x000fe40000000f00 */
[----:B------:R-:W-:Y:S01]  /*0150*/  MOV R8, RZ ;  /* 0x000000ff00087202 */ /* 0x000fe20000000f00 */
[C---:B-1----:R-:W-:Y:S01]  /*0160*/  IMAD R9, R5.reuse, R7, RZ ;  /* 0x0000000705097224 */ /* 0x042fe200078e02ff */
[----:B------:R-:W-:-:S04]  /*0170*/  IADD3 R5, PT, PT, R5, 0x1, RZ ;  /* 0x0000000105057810 */ /* 0x000fc80007ffe0ff */
[----:B------:R-:W-:Y:S01]  /*0180*/  ISETP.NE.AND P2, PT, R5, R7, PT ;  /* 0x000000070500720c */ /* 0x000fe20003f45270 */
[----:B------:R-:W-:-:S12]  /*0190*/  @!P0 BRA `(.L_x_0) ;  /* 0x0000000000b48947 */ /* 0x000fd80003800000 */
[----:B------:R-:W-:Y:S02]  /*01a0*/  MOV R20, RZ ;  /* 0x000000ff00147202 */ /* 0x000fe40000000f00 */
[----:B------:R-:W-:Y:S02]  /*01b0*/  MOV R23, R9 ;  /* 0x0000000900177202 */ /* 0x000fe40000000f00 */
[----:B------:R-:W-:Y:S02]  /*01c0*/  MOV R22, R0 ;  /* 0x0000000000167202 */ /* 0x000fe40000000f00 */
[----:B------:R-:W-:-:S07]  /*01d0*/  MOV R24, R6 ;  /* 0x0000000600187202 */ /* 0x000fce0000000f00 */
.L_x_1:
[----:B------:R-:W1:Y:S08]  /*01e0*/  LDC.64 R18, c[0x0][0x388] ;  /* 0x0000e200ff127b82 */ /* 0x000e700000000a00 */
[----:B------:R-:W2:Y:S01]  /*01f0*/  LDC.64 R10, c[0x0][0x380] ;  /* 0x0000e000ff0a7b82 */ /* 0x000ea20000000a00 */
[----:B-1----:R-:W-:-:S05]  /*0200*/  IMAD.WIDE R18, R22, 0x4, R18 ;  /* 0x0000000416127825 */ /* 0x002fca00078e0212 */
[----:B0-----:R0:W3:Y:S01]  /*0210*/  LDG.E.CONSTANT R29, desc[UR4][R18.64] ;  /* 0x00000004121d7981 */ /* 0x0010e2000c1e9900 */
[----:B--2---:R-:W-:-:S04]  /*0220*/  IMAD.WIDE.U32 R10, R23, 0x4, R10 ;  /* 0x00000004170a7825 */ /* 0x004fc800078e000a */
[C---:B------:R-:W-:Y:S01]  /*0230*/  IMAD.WIDE.U32 R26, R7.reuse, 0x4, R18 ;  /* 0x00000004071a7825 */ /* 0x040fe200078e0012 */
[----:B------:R-:W3:Y:S04]  /*0240*/  LDG.E.CONSTANT R25, desc[UR4][R10.64] ;  /* 0x000000040a197981 */ /* 0x000ee8000c1e9900 */
[----:B------:R-:W2:Y:S04]  /*0250*/  LDG.E.CONSTANT R21, desc[UR4][R10.64+0x4] ;  /* 0x000004040a157981 */ /* 0x000ea8000c1e9900 */
[----:B------:R-:W2:Y:S01]  /*0260*/  LDG.E.CONSTANT R28, desc[UR4][R26.64] ;  /* 0x000000041a1c7981 */ /* 0x000ea2000c1e9900 */
[----:B------:R-:W-:-:S03]  /*0270*/  IMAD.WIDE.U32 R16, R7, 0x4, R26 ;  /* 0x0000000407107825 */ /* 0x000fc600078e001a */
[----:B------:R-:W4:Y:S01]  /*0280*/  LDG.E.CONSTANT R8, desc[UR4][R10.64+0x8] ;  /* 0x000008040a087981 */ /* 0x000f22000c1e9900 */
[----:B------:R-:W-:-:S03]  /*0290*/  IMAD.WIDE.U32 R14, R7, 0x4, R16 ;  /* 0x00000004070e7825 */ /* 0x000fc600078e0010 */
[----:B------:R-:W4:Y:S01]  /*02a0*/  LDG.E.CONSTANT R17, desc[UR4][R16.64] ;  /* 0x0000000410117981 */ /* 0x000f22000c1e9900 */
[----:B------:R-:W-:-:S04]  /*02b0*/  IMAD.WIDE.U32 R12, R7, 0x4, R14 ;  /* 0x00000004070c7825 */ /* 0x000fc800078e000e */
[----:B0-----:R-:W-:Y:S01]  /*02c0*/  IMAD.WIDE.U32 R18, R7, 0x4, R12 ;  /* 0x0000000407127825 */ /* 0x001fe200078e000c */
[----:B------:R0:W5:Y:S04]  /*02d0*/  LDG.E.CONSTANT R16, desc[UR4][R14.64] ;  /* 0x000000040e107981 */ /* 0x000168000c1e9900 */
[----:B------:R-:W5:Y:S04]  /*02e0*/  LDG.E.CONSTANT R12, desc[UR4][R12.64] ;  /* 0x000000040c0c7981 */ /* 0x000f68000c1e9900 */
[----:B------:R-:W5:Y:S01]  /*02f0*/  LDG.E.CONSTANT R13, desc[UR4][R10.64+0x18] ;  /* 0x000018040a0d7981 */ /* 0x000f62000c1e9900 */
[----:B---3--:R-:W-:-:S03]  /*0300*/  FFMA R20, R25, R29, R20 ;  /* 0x0000001d19147223 */ /* 0x008fc60000000014 */
[----:B------:R-:W5:Y:S04]  /*0310*/  LDG.E.CONSTANT R25, desc[UR4][R10.64+0xc] ;  /* 0x00000c040a197981 */ /* 0x000f68000c1e9900 */
[----:B------:R-:W3:Y:S01]  /*0320*/  LDG.E.CONSTANT R29, desc[UR4][R10.64+0x10] ;  /* 0x000010040a1d7981 */ /* 0x000ee2000c1e9900 */
[----:B--2---:R-:W-:Y:S01]  /*0330*/  FFMA R27, R21, R28, R20 ;  /* 0x0000001c151b7223 */ /* 0x004fe20000000014 */
[C---:B------:R-:W-:Y:S02]  /*0340*/  IMAD.WIDE.U32 R20, R7.reuse, 0x4, R18 ;  /* 0x0000000407147825 */ /* 0x040fe400078e0012 */
[----:B------:R-:W2:Y:S04]  /*0350*/  LDG.E.CONSTANT R28, desc[UR4][R10.64+0x14] ;  /* 0x000014040a1c7981 */ /* 0x000ea8000c1e9900 */
[----:B------:R-:W2:Y:S01]  /*0360*/  LDG.E.CONSTANT R19, desc[UR4][R18.64] ;  /* 0x0000000412137981 */ /* 0x000ea2000c1e9900 */
[----:B0-----:R-:W-:-:S03]  /*0370*/  IMAD.WIDE.U32 R14, R7, 0x4, R20 ;  /* 0x00000004070e7825 */ /* 0x001fc600078e0014 */
[----:B------:R-:W2:Y:S04]  /*0380*/  LDG.E.CONSTANT R26, desc[UR4][R20.64] ;  /* 0x00000004141a7981 */ /* 0x000ea8000c1e9900 */
[----:B------:R-:W2:Y:S04]  /*0390*/  LDG.E.CONSTANT R14, desc[UR4][R14.64] ;  /* 0x000000040e0e7981 */ /* 0x000ea8000c1e9900 */
[----:B------:R-:W2:Y:S01]  /*03a0*/  LDG.E.CONSTANT R20, desc[UR4][R10.64+0x1c] ;  /* 0x00001c040a147981 */ /* 0x000ea2000c1e9900 */
[----:B----4-:R-:W-:Y:S01]  /*03b0*/  FFMA R8, R8, R17, R27 ;  /* 0x0000001108087223 */ /* 0x010fe2000000001b */
[----:B------:R-:W-:-:S04]  /*03c0*/  IADD3 R24, PT, PT, R24, 0x8, RZ ;  /* 0x0000000818187810 */ /* 0x000fc80007ffe0ff */
[----:B------:R-:W-:Y:S02]  /*03d0*/  ISETP.NE.AND P3, PT, R24, RZ, PT ;  /* 0x000000ff1800720c */ /* 0x000fe40003f65270 */
[----:B------:R-:W-:Y:S02]  /*03e0*/  IADD3 R23, PT, PT, R23, 0x8, RZ ;  /* 0x0000000817177810 */ /* 0x000fe40007ffe0ff */
[----:B------:R-:W-:Y:S01]  /*03f0*/  LEA R22, R7, R22, 0x3 ;  /* 0x0000001607167211 */ /* 0x000fe200078e18ff */
[----:B-----5:R-:W-:-:S04]  /*0400*/  FFMA R8, R25, R16, R8 ;  /* 0x0000001019087223 */ /* 0x020fc80000000008 */
[----:B---3--:R-:W-:-:S04]  /*0410*/  FFMA R29, R29, R12, R8 ;  /* 0x0000000c1d1d7223 */ /* 0x008fc80000000008 */
[----:B--2---:R-:W-:-:S04]  /*0420*/  FFMA R28, R28, R19, R29 ;  /* 0x000000131c1c7223 */ /* 0x004fc8000000001d */
[----:B------:R-:W-:-:S04]  /*0430*/  FFMA R13, R13, R26, R28 ;  /* 0x0000001a0d0d7223 */ /* 0x000fc8000000001c */
[----:B------:R-:W-:Y:S01]  /*0440*/  FFMA R20, R20, R14, R13 ;  /* 0x0000000e14147223 */ /* 0x000fe2000000000d */
[----:B------:R-:W-:Y:S06]  /*0450*/  @P3 BRA `(.L_x_1) ;  /* 0xfffffffc00603947 */ /* 0x000fec000383ffff */
[----:B------:R-:W-:-:S07]  /*0460*/  MOV R8, R3 ;  /* 0x0000000300087202 */ /* 0x000fce0000000f00 */
.L_x_0:
[----:B------:R-:W-:-:S13]  /*0470*/  ISETP.NE.AND P3, PT, R2, RZ, PT ;  /* 0x000000ff0200720c */ /* 0x000fda0003f65270 */
[----:B------:R-:W-:Y:S05]  /*0480*/  @!P3 BRA `(.L_x_2) ;  /* 0x0000000000f0b947 */ /* 0x000fea0003800000 */
[----:B------:R-:W-:Y:S01]  /*0490*/  ISETP.NE.AND P3, PT, R4, RZ, PT ;  /* 0x000000ff0400720c */ /* 0x000fe20003f65270 */
[----:B------:R-:W-:-:S12]  /*04a0*/  @!P1 BRA `(.L_x_3) ;  /* 0x00000000006c9947 */ /* 0x000fd80003800000 */
[----:B------:R-:W1:Y:S01]  /*04b0*/  LDC.64 R12, c[0x0][0x388] ;  /* 0x0000e200ff0c7b82 */ /* 0x000e620000000a00 */
[----:B------:R-:W-:Y:S01]  /*04c0*/  IMAD R19, R8, R7, R0 ;  /* 0x0000000708137224 */ /* 0x000fe200078e0200 */
[CC--:B------:R-:W-:Y:S02]  /*04d0*/  IADD3 R15, PT, PT, R9.reuse, R8.reuse, RZ ;  /* 0x00000008090f7210 */ /* 0x0c0fe40007ffe0ff */
[----:B------:R-:W-:-:S04]  /*04e0*/  IADD3 R18, P4, PT, R9, R8, RZ ;  /* 0x0000000809127210 */ /* 0x000fc80007f9e0ff */
[----:B------:R-:W2:Y:S08]  /*04f0*/  LDC.64 R16, c[0x0][0x380] ;  /* 0x0000e000ff107b82 */ /* 0x000eb00000000a00 */
[----:B------:R-:W3:Y:S01]  /*0500*/  LDC.64 R10, c[0x0][0x380] ;  /* 0x0000e000ff0a7b82 */ /* 0x000ee20000000a00 */
[----:B-1----:R-:W-:Y:S01]  /*0510*/  IMAD.WIDE R12, R19, 0x4, R12 ;  /* 0x00000004130c7825 */ /* 0x002fe200078e020c */
[----:B------:R-:W-:-:S03]  /*0520*/  IADD3.X R19, PT, PT, RZ, RZ, RZ, P4, !PT ;  /* 0x000000ffff137210 */ /* 0x000fc600027fe4ff */
[----:B--2---:R-:W-:-:S04]  /*0530*/  IMAD.WIDE.U32 R16, R15, 0x4, R16 ;  /* 0x000000040f107825 */ /* 0x004fc800078e0010 */
[----:B------:R-:W-:Y:S02]  /*0540*/  IMAD.WIDE.U32 R14, R7, 0x4, R12 ;  /* 0x00000004070e7825 */ /* 0x000fe400078e000c */
[----:B0-----:R-:W2:Y:S01]  /*0550*/  LDG.E.CONSTANT R17, desc[UR4][R16.64] ;  /* 0x0000000410117981 */ /* 0x001ea2000c1e9900 */
[----:B---3--:R-:W-:-:S03]  /*0560*/  LEA R10, P4, R18, R10, 0x2 ;  /* 0x0000000a120a7211 */ /* 0x008fc600078810ff */
[----:B------:R-:W2:Y:S01]  /*0570*/  LDG.E.CONSTANT R12, desc[UR4][R12.64] ;  /* 0x000000040c0c7981 */ /* 0x000ea2000c1e9900 */
[----:B------:R-:W-:Y:S01]  /*0580*/  LEA.HI.X R11, R18, R11, R19, 0x2, P4 ;  /* 0x0000000b120b7211 */ /* 0x000fe200020f1413 */
[C---:B------:R-:W-:Y:S02]  /*0590*/  IMAD.WIDE.U32 R18, R7.reuse, 0x4, R14 ;  /* 0x0000000407127825 */ /* 0x040fe400078e000e */
[----:B------:R-:W3:Y:S04]  /*05a0*/  LDG.E.CONSTANT R14, desc[UR4][R14.64] ;  /* 0x000000040e0e7981 */ /* 0x000ee8000c1e9900 */
[----:B------:R-:W3:Y:S01]  /*05b0*/  LDG.E.CONSTANT R24, desc[UR4][R10.64+0x4] ;  /* 0x000004040a187981 */ /* 0x000ee2000c1e9900 */
[----:B------:R-:W-:-:S03]  /*05c0*/  IMAD.WIDE.U32 R22, R7, 0x4, R18 ;  /* 0x0000000407167825 */ /* 0x000fc600078e0012 */
[----:B------:R-:W4:Y:S04]  /*05d0*/  LDG.E.CONSTANT R18, desc[UR4][R18.64] ;  /* 0x0000000412127981 */ /* 0x000f28000c1e9900 */
[----:B------:R-:W4:Y:S04]  /*05e0*/  LDG.E.CONSTANT R26, desc[UR4][R10.64+0x8] ;  /* 0x000008040a1a7981 */ /* 0x000f28000c1e9900 */
[----:B------:R-:W5:Y:S04]  /*05f0*/  LDG.E.CONSTANT R22, desc[UR4][R22.64] ;  /* 0x0000000416167981 */ /* 0x000f68000c1e9900 */
[----:B------:R-:W5:Y:S01]  /*0600*/  LDG.E.CONSTANT R28, desc[UR4][R10.64+0xc] ;  /* 0x00000c040a1c7981 */ /* 0x000f62000c1e9900 */
[----:B------:R-:W-:Y:S01]  /*0610*/  IADD3 R8, PT, PT, R8, 0x4, RZ ;  /* 0x0000000408087810 */ /* 0x000fe20007ffe0ff */
[----:B--2---:R-:W-:-:S04]  /*0620*/  FFMA R17, R17, R12, R20 ;  /* 0x0000000c11117223 */ /* 0x004fc80000000014 */
[----:B---3--:R-:W-:-:S04]  /*0630*/  FFMA R17, R24, R14, R17 ;  /* 0x0000000e18117223 */ /* 0x008fc80000000011 */
[----:B----4-:R-:W-:-:S04]  /*0640*/  FFMA R17, R26, R18, R17 ;  /* 0x000000121a117223 */ /* 0x010fc80000000011 */
[----:B-----5:R-:W-:-:S07]  /*0650*/  FFMA R20, R28, R22, R17 ;  /* 0x000000161c147223 */ /* 0x020fce0000000011 */
.L_x_3:
[----:B------:R-:W-:Y:S05]  /*0660*/  @!P3 BRA `(.L_x_2) ;  /* 0x000000000078b947 */ /* 0x000fea0003800000 */
[----:B------:R-:W-:Y:S01]  /*0670*/  ISETP.NE.AND P4, PT, R4, 0x1, PT ;  /* 0x000000010400780c */ /* 0x000fe20003f85270 */
[----:B------:R-:W1:Y:S01]  /*0680*/  LDC.64 R16, c[0x0][0x380] ;  /* 0x0000e000ff107b82 */ /* 0x000e620000000a00 */
[----:B------:R-:W-:-:S07]  /*0690*/  LOP3.LUT P3, RZ, R7, 0x1, RZ, 0xc0, !PT ;  /* 0x0000000107ff7812 */ /* 0x000fce000786c0ff */
[----:B------:R-:W2:Y:S04]  /*06a0*/  LDC.64 R18, c[0x0][0x388] ;  /* 0x0000e200ff127b82 */ /* 0x000ea80000000a00 */
[CC--:B------:R-:W-:Y:S02]  /*06b0*/  @P4 IADD3 R23, PT, PT, R9.reuse, R8.reuse, RZ ;  /* 0x0000000809174210 */ /* 0x0c0fe40007ffe0ff */
[----:B------:R-:W-:Y:S02]  /*06c0*/  @P4 IADD3 R21, P5, PT, R9, R8, RZ ;  /* 0x0000000809154210 */ /* 0x000fe40007fbe0ff */
[----:B------:R-:W3:Y:S02]  /*06d0*/  @P4 LDC.64 R10, c[0x0][0x380] ;  /* 0x0000e000ff0a4b82 */ /* 0x000ee40000000a00 */
[----:B------:R-:W-:-:S06]  /*06e0*/  @P4 IADD3.X R22, PT, PT, RZ, RZ, RZ, P5, !PT ;  /* 0x000000ffff164210 */ /* 0x000fcc0002ffe4ff */
[----:B------:R-:W4:Y:S01]  /*06f0*/  LDC.64 R12, c[0x0][0x380] ;  /* 0x0000e000ff0c7b82 */ /* 0x000f220000000a00 */
[----:B-1----:R-:W-:-:S04]  /*0700*/  @P4 IMAD.WIDE.U32 R16, R23, 0x4, R16 ;  /* 0x0000000417104825 */ /* 0x002fc800078e0010 */
[C---:B------:R-:W-:Y:S01]  /*0710*/  @P4 IMAD R23, R8.reuse, R7, R0 ;  /* 0x0000000708174224 */ /* 0x040fe200078e0200 */
[----:B------:R-:W-:Y:S01]  /*0720*/  @P4 IADD3 R8, PT, PT, R8, 0x2, RZ ;  /* 0x0000000208084810 */ /* 0x000fe20007ffe0ff */
[----:B0-----:R-:W5:Y:S01]  /*0730*/  @P4 LDG.E.CONSTANT R17, desc[UR4][R16.64] ;  /* 0x0000000410114981 */ /* 0x001f62000c1e9900 */
[----:B------:R-:W0:Y:S01]  /*0740*/  LDC.64 R14, c[0x0][0x388] ;  /* 0x0000e200ff0e7b82 */ /* 0x000e220000000a00 */
[----:B--2---:R-:W-:Y:S01]  /*0750*/  @P4 IMAD.WIDE R18, R23, 0x4, R18 ;  /* 0x0000000417124825 */ /* 0x004fe200078e0212 */
[----:B---3--:R-:W-:-:S03]  /*0760*/  @P4 LEA R10, P5, R21, R10, 0x2 ;  /* 0x0000000a150a4211 */ /* 0x008fc600078a10ff */
[----:B------:R-:W-:Y:S01]  /*0770*/  @P3 IMAD R25, R8, R7, R0 ;  /* 0x0000000708193224 */ /* 0x000fe200078e0200 */
[----:B------:R-:W-:Y:S01]  /*0780*/  @P4 LEA.HI.X R11, R21, R11, R22, 0x2, P5 ;  /* 0x0000000b150b4211 */ /* 0x000fe200028f1416 */
[----:B------:R-:W-:Y:S01]  /*0790*/  @P4 IMAD.WIDE.U32 R22, R7, 0x4, R18 ;  /* 0x0000000407164825 */ /* 0x000fe200078e0012 */
[----:B------:R-:W-:Y:S02]  /*07a0*/  @P3 IADD3 R21, PT, PT, R9, R8, RZ ;  /* 0x0000000809153210 */ /* 0x000fe40007ffe0ff */
[----:B------:R-:W5:Y:S03]  /*07b0*/  @P4 LDG.E.CONSTANT R8, desc[UR4][R18.64] ;  /* 0x0000000412084981 */ /* 0x000f66000c1e9900 */
[----:B----4-:R-:W-:Y:S01]  /*07c0*/  @P3 IMAD.WIDE.U32 R12, R21, 0x4, R12 ;  /* 0x00000004150c3825 */ /* 0x010fe200078e000c */
[----:B------:R-:W2:Y:S03]  /*07d0*/  @P4 LDG.E.CONSTANT R11, desc[UR4][R10.64+0x4] ;  /* 0x000004040a0b4981 */ /* 0x000ea6000c1e9900 */
[----:B0-----:R-:W-:Y:S01]  /*07e0*/  @P3 IMAD.WIDE R14, R25, 0x4, R14 ;  /* 0x00000004190e3825 */ /* 0x001fe200078e020e */
[----:B------:R-:W2:Y:S04]  /*07f0*/  @P4 LDG.E.CONSTANT R22, desc[UR4][R22.64] ;  /* 0x0000000416164981 */ /* 0x000ea8000c1e9900 */
[----:B------:R-:W3:Y:S04]  /*0800*/  @P3 LDG.E.CONSTANT R13, desc[UR4][R12.64] ;  /* 0x000000040c0d3981 */ /* 0x000ee8000c1e9900 */
[----:B------:R-:W3:Y:S01]  /*0810*/  @P3 LDG.E.CONSTANT R14, desc[UR4][R14.64] ;  /* 0x000000040e0e3981 */ /* 0x000ee2000c1e9900 */
[----:B-----5:R-:W-:-:S04]  /*0820*/  @P4 FFMA R8, R17, R8, R20 ;  /* 0x0000000811084223 */ /* 0x020fc80000000014 */
[----:B--2---:R-:W-:-:S04]  /*0830*/  @P4 FFMA R20, R11, R22, R8 ;  /* 0x000000160b144223 */ /* 0x004fc80000000008 */
[----:B---3--:R-:W-:-:S07]  /*0840*/  @P3 FFMA R20, R13, R14, R20 ;  /* 0x0000000e0d143223 */ /* 0x008fce0000000014 */
.L_x_2:
[----:B------:R-:W1:Y:S01]  /*0850*/  LDC.64 R10, c[0x0][0x390] ;  /* 0x0000e400ff0a7b82 */ /* 0x000e620000000a00 */
[----:B------:R-:W-:-:S05]  /*0860*/  IADD3 R9, PT, PT, R0, R9, RZ ;  /* 0x0000000900097210 */ /* 0x000fca0007ffe0ff */
[----:B-1----:R-:W-:-:S05]  /*0870*/  IMAD.WIDE R8, R9, 0x4, R10 ;  /* 0x0000000409087825 */ /* 0x002fca00078e020a */
[----:B0-----:R1:W-:Y:S01]  /*0880*/  STG.E desc[UR4][R8.64], R20 ;  /* 0x0000001408007986 */ /* 0x0013e2000c101904 */
[----:B------:R-:W-:Y:S05]  /*0890*/  @P2 BRA `(.L_x_4) ;  /* 0xfffffff800242947 */ /* 0x000fea000383ffff */
[----:B------:R-:W-:Y:S05]  /*08a0*/  EXIT ;  /* 0x000000000000794d */ /* 0x000fea0003800000 */
.L_x_5:
[----:B------:R-:W-:-:S00]  /*08b0*/  BRA `(.L_x_5) ;  /* 0xfffffffc00fc7947 */ /* 0x000fc0000383ffff */
[----:B------:R-:W-:-:S00]  /*08c0*/  NOP ;  /* 0x0000000000007918 */ /* 0x000fc00000000000 */
        /* <DEDUP_REMOVED lines=11> */
.L_x_6:


//--------------------- .nv.shared.reserved.0     --------------------------
	.section	.nv.shared.reserved.0,"aw",@nobits
	.weak		__nv_reservedSMEM_offset_0_alias
	.size		__nv_reservedSMEM_offset_0_alias, 0, 64
	.other		__nv_reservedSMEM_offset_0_alias,@"STO_CUDA_RESERVED_SHARED STV_DEFAULT"
__nv_reservedSMEM_offset_0_alias:
	.zero		0
	.zero		64


//--------------------- .nv.constant0.matrixMulColKernel --------------------------
	.section	.nv.constant0.matrixMulColKernel,"a",@progbits
	.sectionflags	@""
	.align	4
.nv.constant0.matrixMulColKernel:
	.zero		924


//--------------------- SYMBOLS --------------------------

	.type		.nv.reservedSmem.offset0,@object
	.size		.nv.reservedSmem.offset0,0x4
